	.headerflags	@"EF_CUDA_TEXMODE_UNIFIED EF_CUDA_64BIT_ADDRESS EF_CUDA_SM89 EF_CUDA_VIRTUAL_SM(EF_CUDA_SM89)"
	.elftype	@"ET_EXEC"


//--------------------- .nv.info                  --------------------------
	.section	.nv.info,"",@"SHT_CUDA_INFO"
	.align	4


	//----- nvinfo : EIATTR_REGCOUNT
	.align		4
        /*0000*/ 	.byte	0x04, 0x2f
        /*0002*/ 	.short	(.L_2 - .L_1)
	.align		4
.L_1:
        /*0004*/ 	.word	index@(triton__0d1d2d3d4d5d6d7d8d9d10d11de12de)
        /*0008*/ 	.word	0x00000028


	//----- nvinfo : EIATTR_MAX_STACK_SIZE
	.align		4
.L_2:
        /*000c*/ 	.byte	0x04, 0x23
        /*000e*/ 	.short	(.L_4 - .L_3)
	.align		4
.L_3:
        /*0010*/ 	.word	index@(triton__0d1d2d3d4d5d6d7d8d9d10d11de12de)
        /*0014*/ 	.word	0x00000000


	//----- nvinfo : EIATTR_MIN_STACK_SIZE
	.align		4
.L_4:
        /*0018*/ 	.byte	0x04, 0x12
        /*001a*/ 	.short	(.L_6 - .L_5)
	.align		4
.L_5:
        /*001c*/ 	.word	index@(triton__0d1d2d3d4d5d6d7d8d9d10d11de12de)
        /*0020*/ 	.word	0x00000000


	//----- nvinfo : EIATTR_FRAME_SIZE
	.align		4
.L_6:
        /*0024*/ 	.byte	0x04, 0x11
        /*0026*/ 	.short	(.L_8 - .L_7)
	.align		4
.L_7:
        /*0028*/ 	.word	index@(triton__0d1d2d3d4d5d6d7d8d9d10d11de12de)
        /*002c*/ 	.word	0x00000000
.L_8:


//--------------------- .nv.info.triton__0d1d2d3d4d5d6d7d8d9d10d11de12de --------------------------
	.section	.nv.info.triton__0d1d2d3d4d5d6d7d8d9d10d11de12de,"",@"SHT_CUDA_INFO"
	.align	4


	//----- nvinfo : EIATTR_CUDA_API_VERSION
	.align		4
        /*0000*/ 	.byte	0x04, 0x37
        /*0002*/ 	.short	(.L_10 - .L_9)
.L_9:
        /*0004*/ 	.word	0x0000007b


	//----- nvinfo : EIATTR_PARAM_CBANK
	.align		4
.L_10:
        /*0008*/ 	.byte	0x04, 0x0a
        /*000a*/ 	.short	(.L_12 - .L_11)
	.align		4
.L_11:
        /*000c*/ 	.word	index@(.nv.constant0.triton__0d1d2d3d4d5d6d7d8d9d10d11de12de)
        /*0010*/ 	.short	0x0160
        /*0012*/ 	.short	0x0060


	//----- nvinfo : EIATTR_CBANK_PARAM_SIZE
	.align		4
.L_12:
        /*0014*/ 	.byte	0x03, 0x19
        /*0016*/ 	.short	0x0060


	//----- nvinfo : EIATTR_KPARAM_INFO
	.align		4
        /*0018*/ 	.byte	0x04, 0x17
        /*001a*/ 	.short	(.L_14 - .L_13)
.L_13:
        /*001c*/ 	.word	0x00000000
        /*0020*/ 	.short	0x000c
        /*0022*/ 	.short	0x005c
        /*0024*/ 	.byte	0x00, 0xf0, 0x11, 0x00


	//----- nvinfo : EIATTR_KPARAM_INFO
	.align		4
.L_14:
        /*0028*/ 	.byte	0x04, 0x17
        /*002a*/ 	.short	(.L_16 - .L_15)
.L_15:
        /*002c*/ 	.word	0x00000000
        /*0030*/ 	.short	0x000b
        /*0032*/ 	.short	0x0058
        /*0034*/ 	.byte	0x00, 0xf0, 0x11, 0x00


	//----- nvinfo : EIATTR_KPARAM_INFO
	.align		4
.L_16:
        /*0038*/ 	.byte	0x04, 0x17
        /*003a*/ 	.short	(.L_18 - .L_17)
.L_17:
        /*003c*/ 	.word	0x00000000
        /*0040*/ 	.short	0x000a
        /*0042*/ 	.short	0x0050
        /*0044*/ 	.byte	0x00, 0xf0, 0x21, 0x00


	//----- nvinfo : EIATTR_KPARAM_INFO
	.align		4
.L_18:
        /*0048*/ 	.byte	0x04, 0x17
        /*004a*/ 	.short	(.L_20 - .L_19)
.L_19:
        /*004c*/ 	.word	0x00000000
        /*0050*/ 	.short	0x0009
        /*0052*/ 	.short	0x0048
        /*0054*/ 	.byte	0x00, 0xf0, 0x21, 0x00


	//----- nvinfo : EIATTR_KPARAM_INFO
	.align		4
.L_20:
        /*0058*/ 	.byte	0x04, 0x17
        /*005a*/ 	.short	(.L_22 - .L_21)
.L_21:
        /*005c*/ 	.word	0x00000000
        /*0060*/ 	.short	0x0008
        /*0062*/ 	.short	0x0040
        /*0064*/ 	.byte	0x00, 0xf0, 0x21, 0x00


	//----- nvinfo : EIATTR_KPARAM_INFO
	.align		4
.L_22:
        /*0068*/ 	.byte	0x04, 0x17
        /*006a*/ 	.short	(.L_24 - .L_23)
.L_23:
        /*006c*/ 	.word	0x00000000
        /*0070*/ 	.short	0x0007
        /*0072*/ 	.short	0x0038
        /*0074*/ 	.byte	0x00, 0xf0, 0x21, 0x00


	//----- nvinfo : EIATTR_KPARAM_INFO
	.align		4
.L_24:
        /*0078*/ 	.byte	0x04, 0x17
        /*007a*/ 	.short	(.L_26 - .L_25)
.L_25:
        /*007c*/ 	.word	0x00000000
        /*0080*/ 	.short	0x0006
        /*0082*/ 	.short	0x0030
        /*0084*/ 	.byte	0x00, 0xf0, 0x21, 0x00


	//----- nvinfo : EIATTR_KPARAM_INFO
	.align		4
.L_26:
        /*0088*/ 	.byte	0x04, 0x17
        /*008a*/ 	.short	(.L_28 - .L_27)
.L_27:
        /*008c*/ 	.word	0x00000000
        /*0090*/ 	.short	0x0005
        /*0092*/ 	.short	0x0028
        /*0094*/ 	.byte	0x00, 0xf0, 0x21, 0x00


	//----- nvinfo : EIATTR_KPARAM_INFO
	.align		4
.L_28:
        /*0098*/ 	.byte	0x04, 0x17
        /*009a*/ 	.short	(.L_30 - .L_29)
.L_29:
        /*009c*/ 	.word	0x00000000
        /*00a0*/ 	.short	0x0004
        /*00a2*/ 	.short	0x0020
        /*00a4*/ 	.byte	0x00, 0xf0, 0x21, 0x00


	//----- nvinfo : EIATTR_KPARAM_INFO
	.align		4
.L_30:
        /*00a8*/ 	.byte	0x04, 0x17
        /*00aa*/ 	.short	(.L_32 - .L_31)
.L_31:
        /*00ac*/ 	.word	0x00000000
        /*00b0*/ 	.short	0x0003
        /*00b2*/ 	.short	0x0018
        /*00b4*/ 	.byte	0x00, 0xf0, 0x21, 0x00


	//----- nvinfo : EIATTR_KPARAM_INFO
	.align		4
.L_32:
        /*00b8*/ 	.byte	0x04, 0x17
        /*00ba*/ 	.short	(.L_34 - .L_33)
.L_33:
        /*00bc*/ 	.word	0x00000000
        /*00c0*/ 	.short	0x0002
        /*00c2*/ 	.short	0x0010
        /*00c4*/ 	.byte	0x00, 0xf0, 0x21, 0x00


	//----- nvinfo : EIATTR_KPARAM_INFO
	.align		4
.L_34:
        /*00c8*/ 	.byte	0x04, 0x17
        /*00ca*/ 	.short	(.L_36 - .L_35)
.L_35:
        /*00cc*/ 	.word	0x00000000
        /*00d0*/ 	.short	0x0001
        /*00d2*/ 	.short	0x0008
        /*00d4*/ 	.byte	0x00, 0xf0, 0x21, 0x00


	//----- nvinfo : EIATTR_KPARAM_INFO
	.align		4
.L_36:
        /*00d8*/ 	.byte	0x04, 0x17
        /*00da*/ 	.short	(.L_38 - .L_37)
.L_37:
        /*00dc*/ 	.word	0x00000000
        /*00e0*/ 	.short	0x0000
        /*00e2*/ 	.short	0x0000
        /*00e4*/ 	.byte	0x00, 0xf0, 0x21, 0x00


	//----- nvinfo : EIATTR_MAXREG_COUNT
	.align		4
.L_38:
        /*00e8*/ 	.byte	0x03, 0x1b
        /*00ea*/ 	.short	0x00ff


	//----- nvinfo : EIATTR_COOP_GROUP_MASK_REGIDS
	.align		4
        /*00ec*/ 	.byte	0x04, 0x29
        /*00ee*/ 	.short	(.L_40 - .L_39)


	//   ....[0]....
.L_39:
        /*00f0*/ 	.word	0xffffffff


	//   ....[1]....
        /*00f4*/ 	.word	0xffffffff


	//   ....[2]....
        /*00f8*/ 	.word	0xffffffff


	//   ....[3]....
        /*00fc*/ 	.word	0xffffffff


	//   ....[4]....
        /*0100*/ 	.word	0xffffffff


	//   ....[5]....
        /*0104*/ 	.word	0xffffffff


	//   ....[6]....
        /*0108*/ 	.word	0xffffffff


	//   ....[7]....
        /*010c*/ 	.word	0xffffffff


	//   ....[8]....
        /*0110*/ 	.word	0xffffffff


	//   ....[9]....
        /*0114*/ 	.word	0xffffffff


	//   ....[10]....
        /*0118*/ 	.word	0xffffffff


	//   ....[11]....
        /*011c*/ 	.word	0xffffffff


	//   ....[12]....
        /*0120*/ 	.word	0xffffffff


	//   ....[13]....
        /*0124*/ 	.word	0xffffffff


	//   ....[14]....
        /*0128*/ 	.word	0xffffffff


	//   ....[15]....
        /*012c*/ 	.word	0xffffffff


	//----- nvinfo : EIATTR_COOP_GROUP_INSTR_OFFSETS
	.align		4
.L_40:
        /*0130*/ 	.byte	0x04, 0x28
        /*0132*/ 	.short	(.L_42 - .L_41)


	//   ....[0]....
.L_41:
        /*0134*/ 	.word	0x00000400


	//   ....[1]....
        /*0138*/ 	.word	0x00000420


	//   ....[2]....
        /*013c*/ 	.word	0x00000440


	//   ....[3]....
        /*0140*/ 	.word	0x00000460


	//   ....[4]....
        /*0144*/ 	.word	0x00000480


	//   ....[5]....
        /*0148*/ 	.word	0x000004f0


	//   ....[6]....
        /*014c*/ 	.word	0x00000510


	//   ....[7]....
        /*0150*/ 	.word	0x00000540


	//   ....[8]....
        /*0154*/ 	.word	0x00001300


	//   ....[9]....
        /*0158*/ 	.word	0x00001320


	//   ....[10]....
        /*015c*/ 	.word	0x00001340


	//   ....[11]....
        /*0160*/ 	.word	0x00001360


	//   ....[12]....
        /*0164*/ 	.word	0x00001380


	//   ....[13]....
        /*0168*/ 	.word	0x00001410


	//   ....[14]....
        /*016c*/ 	.word	0x00001430


	//   ....[15]....
        /*0170*/ 	.word	0x00001450


	//----- nvinfo : EIATTR_EXIT_INSTR_OFFSETS
	.align		4
.L_42:
        /*0174*/ 	.byte	0x04, 0x1c
        /*0176*/ 	.short	(.L_44 - .L_43)


	//   ....[0]....
.L_43:
        /*0178*/ 	.word	0x00001a60


	//   ....[1]....
        /*017c*/ 	.word	0x00001a80


	//----- nvinfo : EIATTR_MAX_THREADS
	.align		4
.L_44:
        /*0180*/ 	.byte	0x04, 0x05
        /*0182*/ 	.short	(.L_46 - .L_45)
.L_45:
        /*0184*/ 	.word	0x00000100
        /*0188*/ 	.word	0x00000001
        /*018c*/ 	.word	0x00000001
.L_46:


//--------------------- .nv.rel.action            --------------------------
	.section	.nv.rel.action,"",@"SHT_CUDA_RELOCINFO"
	.align	8
	.sectionentsize	8
        /*0000*/ 	.byte	0x73, 0x00, 0x00, 0x00, 0x00, 0x00, 0x00, 0x00, 0x00, 0x00, 0x00, 0x11, 0x25, 0x00, 0x05, 0x36


//--------------------- .nv.constant0.triton__0d1d2d3d4d5d6d7d8d9d10d11de12de --------------------------
	.section	.nv.constant0.triton__0d1d2d3d4d5d6d7d8d9d10d11de12de,"a",@progbits
	.align	4
.nv.constant0.triton__0d1d2d3d4d5d6d7d8d9d10d11de12de:
	.zero		448


//--------------------- .text.triton__0d1d2d3d4d5d6d7d8d9d10d11de12de --------------------------
	.section	.text.triton__0d1d2d3d4d5d6d7d8d9d10d11de12de,"ax",@progbits
	.sectionflags	@"SHF_BARRIERS=1"
	.sectioninfo	@"SHI_REGISTERS=40"
	.align	128
        .global         triton__0d1d2d3d4d5d6d7d8d9d10d11de12de
        .type           triton__0d1d2d3d4d5d6d7d8d9d10d11de12de,@function
        .size           triton__0d1d2d3d4d5d6d7d8d9d10d11de12de,(.L_x_1 - triton__0d1d2d3d4d5d6d7d8d9d10d11de12de)
        .other          triton__0d1d2d3d4d5d6d7d8d9d10d11de12de,@"STO_CUDA_ENTRY STV_DEFAULT"
triton__0d1d2d3d4d5d6d7d8d9d10d11de12de:
.text.triton__0d1d2d3d4d5d6d7d8d9d10d11de12de:
[----:B------:R-:W-:-:S02]  /*0000*/  MOV R1, c[0x0][0x28] ;  /* 0x00000a0000017a02 */ /* 0x000fc40000000f00 */
[----:B------:R-:W0:Y:S01]  /*0010*/  S2R R24, SR_TID.X ;  /* 0x0000000000187919 */ /* 0x000e220000002100 */
[----:B------:R-:W-:Y:S01]  /*0020*/  MOV R17, 0x2 ;  /* 0x0000000200117802 */ /* 0x000fe20000000f00 */
[----:B------:R-:W-:Y:S02]  /*0030*/  ULDC.64 UR4, c[0x0][0x118] ;  /* 0x0000460000047ab9 */ /* 0x000fe40000000a00 */
[----:B------:R-:W1:Y:S01]  /*0040*/  S2R R2, SR_CTAID.X ;  /* 0x0000000000027919 */ /* 0x000e620000002500 */
[----:B0-----:R-:W-:-:S04]  /*0050*/  LOP3.LUT R34, R24, 0xff, RZ, 0xc0, !PT ;  /* 0x000000ff18227812 */ /* 0x001fc800078ec0ff */
[----:B------:R-:W-:-:S04]  /*0060*/  SHF.L.U32 R27, R34, 0x2, RZ ;  /* 0x00000002221b7819 */ /* 0x000fc800000006ff */
[----:B------:R-:W-:Y:S01]  /*0070*/  IADD3 R0, R27, 0x800, RZ ;  /* 0x000008001b007810 */ /* 0x000fe20007ffe0ff */
[----:B-1----:R-:W-:-:S03]  /*0080*/  IMAD R28, R2, 0x900, R27 ;  /* 0x00000900021c7824 */ /* 0x002fc600078e021b */
[----:B------:R-:W-:Y:S01]  /*0090*/  ISETP.GE.U32.AND P1, PT, R0, 0x900, PT ;  /* 0x000009000000780c */ /* 0x000fe20003f26070 */
[CC--:B------:R-:W-:Y:S01]  /*00a0*/  IMAD.WIDE R18, R28.reuse, R17.reuse, c[0x0][0x170] ;  /* 0x00005c001c127625 */ /* 0x0c0fe200078e0211 */
[C---:B------:R-:W-:Y:S02]  /*00b0*/  IADD3 R26, R28.reuse, 0x400, RZ ;  /* 0x000004001c1a7810 */ /* 0x040fe40007ffe0ff */
[----:B------:R-:W-:Y:S01]  /*00c0*/  IADD3 R0, R28, 0x800, RZ ;  /* 0x000008001c007810 */ /* 0x000fe20007ffe0ff */
[----:B------:R-:W-:Y:S01]  /*00d0*/  CS2R R6, SRZ ;  /* 0x0000000000067805 */ /* 0x000fe2000001ff00 */
[----:B------:R-:W2:Y:S01]  /*00e0*/  LDG.E.EL.64 R4, [R18.64] ;  /* 0x0000000412047981 */ /* 0x000ea2000c2e1b00 */
[----:B------:R-:W-:-:S04]  /*00f0*/  IMAD.WIDE R8, R26, R17, c[0x0][0x170] ;  /* 0x00005c001a087625 */ /* 0x000fc800078e0211 */
[----:B------:R-:W-:Y:S02]  /*0100*/  IMAD.WIDE R10, R0, R17, c[0x0][0x170] ;  /* 0x00005c00000a7625 */ /* 0x000fe400078e0211 */
[----:B------:R-:W3:Y:S04]  /*0110*/  LDG.E.EL.64 R8, [R8.64] ;  /* 0x0000000408087981 */ /* 0x000ee8000c2e1b00 */
[----:B------:R-:W4:Y:S01]  /*0120*/  @!P1 LDG.E.EL.64 R6, [R10.64] ;  /* 0x000000040a069981 */ /* 0x000f22000c2e1b00 */
[C---:B------:R-:W-:Y:S02]  /*0130*/  LOP3.LUT P3, RZ, R24.reuse, 0x1f, RZ, 0xc0, !PT ;  /* 0x0000001f18ff7812 */ /* 0x040fe4000786c0ff */
[----:B------:R-:W-:Y:S02]  /*0140*/  ISETP.GE.AND P2, PT, R24, 0x8, PT ;  /* 0x000000081800780c */ /* 0x000fe40003f46270 */
[----:B--2---:R-:W-:-:S02]  /*0150*/  PRMT R12, R4, 0x7632, R12 ;  /* 0x00007632040c7816 */ /* 0x004fc4000000000c */
[C---:B---3--:R-:W-:Y:S02]  /*0160*/  PRMT R13, R8.reuse, 0x7632, R13 ;  /* 0x00007632080d7816 */ /* 0x048fe4000000000d */
[----:B------:R-:W-:Y:S02]  /*0170*/  SHF.L.U32 R15, R9, 0x10, RZ ;  /* 0x00000010090f7819 */ /* 0x000fe400000006ff */
[----:B------:R-:W-:Y:S02]  /*0180*/  SHF.L.U32 R13, R13, 0x10, RZ ;  /* 0x000000100d0d7819 */ /* 0x000fe400000006ff */
[----:B------:R-:W-:Y:S02]  /*0190*/  SHF.L.U32 R14, R8, 0x10, RZ ;  /* 0x00000010080e7819 */ /* 0x000fe400000006ff */
[----:B----4-:R-:W-:Y:S01]  /*01a0*/  SEL R10, R6, RZ, !P1 ;  /* 0x000000ff060a7207 */ /* 0x010fe20004800000 */
[----:B------:R-:W-:Y:S01]  /*01b0*/  FMUL R15, R15, R15 ;  /* 0x0000000f0f0f7220 */ /* 0x000fe20000400000 */
[----:B------:R-:W-:Y:S01]  /*01c0*/  SHF.L.U32 R8, R5, 0x10, RZ ;  /* 0x0000001005087819 */ /* 0x000fe200000006ff */
[----:B------:R-:W-:Y:S01]  /*01d0*/  FMUL R13, R13, R13 ;  /* 0x0000000d0d0d7220 */ /* 0x000fe20000400000 */
[----:B------:R-:W-:-:S02]  /*01e0*/  SHF.L.U32 R12, R12, 0x10, RZ ;  /* 0x000000100c0c7819 */ /* 0x000fc400000006ff */
[----:B------:R-:W-:Y:S01]  /*01f0*/  PRMT R11, R10, 0x7632, R11 ;  /* 0x000076320a0b7816 */ /* 0x000fe2000000000b */
[----:B------:R-:W-:Y:S01]  /*0200*/  FFMA R6, R8, R8, R15 ;  /* 0x0000000808067223 */ /* 0x000fe2000000000f */
[----:B------:R-:W-:Y:S01]  /*0210*/  SEL R7, R7, RZ, !P1 ;  /* 0x000000ff07077207 */ /* 0x000fe20004800000 */
[----:B------:R-:W-:Y:S01]  /*0220*/  FFMA R8, R12, R12, R13 ;  /* 0x0000000c0c087223 */ /* 0x000fe2000000000d */
[----:B------:R-:W-:Y:S02]  /*0230*/  SHF.L.U32 R12, R10, 0x10, RZ ;  /* 0x000000100a0c7819 */ /* 0x000fe400000006ff */
[----:B------:R-:W-:Y:S02]  /*0240*/  SHF.L.U32 R11, R11, 0x10, RZ ;  /* 0x000000100b0b7819 */ /* 0x000fe400000006ff */
[----:B------:R-:W-:Y:S01]  /*0250*/  PRMT R10, R7, 0x7632, R10 ;  /* 0x00007632070a7816 */ /* 0x000fe2000000000a */
[----:B------:R-:W-:Y:S01]  /*0260*/  FMUL R12, R12, R12 ;  /* 0x0000000c0c0c7220 */ /* 0x000fe20000400000 */
[----:B------:R-:W-:Y:S01]  /*0270*/  PRMT R9, R9, 0x7632, R9 ;  /* 0x0000763209097816 */ /* 0x000fe20000000009 */
[----:B------:R-:W-:Y:S01]  /*0280*/  FMUL R11, R11, R11 ;  /* 0x0000000b0b0b7220 */ /* 0x000fe20000400000 */
[----:B------:R-:W-:Y:S01]  /*0290*/  SHF.L.U32 R7, R7, 0x10, RZ ;  /* 0x0000001007077819 */ /* 0x000fe200000006ff */
[----:B------:R-:W-:Y:S01]  /*02a0*/  FMUL R21, R14, R14 ;  /* 0x0000000e0e157220 */ /* 0x000fe20000400000 */
[----:B------:R-:W-:-:S02]  /*02b0*/  SHF.L.U32 R4, R4, 0x10, RZ ;  /* 0x0000001004047819 */ /* 0x000fc400000006ff */
[----:B------:R-:W-:Y:S01]  /*02c0*/  PRMT R5, R5, 0x7632, R5 ;  /* 0x0000763205057816 */ /* 0x000fe20000000005 */
[----:B------:R-:W-:Y:S01]  /*02d0*/  FMUL R13, R7, R7 ;  /* 0x00000007070d7220 */ /* 0x000fe20000400000 */
[----:B------:R-:W-:Y:S02]  /*02e0*/  SHF.L.U32 R9, R9, 0x10, RZ ;  /* 0x0000001009097819 */ /* 0x000fe400000006ff */
[----:B------:R-:W-:Y:S01]  /*02f0*/  SHF.L.U32 R10, R10, 0x10, RZ ;  /* 0x000000100a0a7819 */ /* 0x000fe200000006ff */
[----:B------:R-:W-:Y:S01]  /*0300*/  FFMA R4, R4, R4, R21 ;  /* 0x0000000404047223 */ /* 0x000fe20000000015 */
[----:B------:R-:W-:Y:S02]  /*0310*/  FSEL R7, R12, -RZ, !P1 ;  /* 0x800000ff0c077208 */ /* 0x000fe40004800000 */
[----:B------:R-:W-:Y:S01]  /*0320*/  FSEL R11, R11, -RZ, !P1 ;  /* 0x800000ff0b0b7208 */ /* 0x000fe20004800000 */
[----:B------:R-:W-:Y:S01]  /*0330*/  FMUL R12, R9, R9 ;  /* 0x00000009090c7220 */ /* 0x000fe20000400000 */
[----:B------:R-:W-:Y:S01]  /*0340*/  SHF.L.U32 R5, R5, 0x10, RZ ;  /* 0x0000001005057819 */ /* 0x000fe200000006ff */
[----:B------:R-:W-:Y:S01]  /*0350*/  FMUL R10, R10, R10 ;  /* 0x0000000a0a0a7220 */ /* 0x000fe20000400000 */
[----:B------:R-:W-:Y:S01]  /*0360*/  FSEL R13, R13, -RZ, !P1 ;  /* 0x800000ff0d0d7208 */ /* 0x000fe20004800000 */
[----:B------:R-:W-:Y:S01]  /*0370*/  FADD R7, R4, R7 ;  /* 0x0000000704077221 */ /* 0x000fe20000000000 */
[----:B------:R-:W-:Y:S01]  /*0380*/  FADD R8, R8, R11 ;  /* 0x0000000b08087221 */ /* 0x000fe20000000000 */
[----:B------:R-:W-:Y:S01]  /*0390*/  FFMA R12, R5, R5, R12 ;  /* 0x00000005050c7223 */ /* 0x000fe2000000000c */
[----:B------:R-:W-:Y:S01]  /*03a0*/  FSEL R5, R10, -RZ, !P1 ;  /* 0x800000ff0a057208 */ /* 0x000fe20004800000 */
[----:B------:R-:W-:Y:S01]  /*03b0*/  FADD R6, R6, R13 ;  /* 0x0000000d06067221 */ /* 0x000fe20000000000 */
[----:B------:R-:W-:-:S03]  /*03c0*/  FADD R7, R8, R7 ;  /* 0x0000000708077221 */ /* 0x000fc60000000000 */
[----:B------:R-:W-:Y:S01]  /*03d0*/  FADD R5, R12, R5 ;  /* 0x000000050c057221 */ /* 0x000fe20000000000 */
[----:B------:R-:W-:-:S04]  /*03e0*/  FADD R6, R6, R7 ;  /* 0x0000000706067221 */ /* 0x000fc80000000000 */
[----:B------:R-:W-:-:S05]  /*03f0*/  FADD R5, R5, R6 ;  /* 0x0000000605057221 */ /* 0x000fca0000000000 */
[----:B------:R-:W0:Y:S02]  /*0400*/  SHFL.BFLY PT, R4, R5, 0x10, 0x1f ;  /* 0x0e001f0005047f89 */ /* 0x000e2400000e0000 */
[----:B0-----:R-:W-:-:S05]  /*0410*/  FADD R4, R5, R4 ;  /* 0x0000000405047221 */ /* 0x001fca0000000000 */
[----:B------:R-:W0:Y:S02]  /*0420*/  SHFL.BFLY PT, R7, R4, 0x8, 0x1f ;  /* 0x0d001f0004077f89 */ /* 0x000e2400000e0000 */
[----:B0-----:R-:W-:-:S05]  /*0430*/  FADD R7, R4, R7 ;  /* 0x0000000704077221 */ /* 0x001fca0000000000 */
[----:B------:R-:W0:Y:S02]  /*0440*/  SHFL.BFLY PT, R6, R7, 0x4, 0x1f ;  /* 0x0c801f0007067f89 */ /* 0x000e2400000e0000 */
[----:B0-----:R-:W-:-:S05]  /*0450*/  FADD R6, R7, R6 ;  /* 0x0000000607067221 */ /* 0x001fca0000000000 */
[----:B------:R-:W0:Y:S02]  /*0460*/  SHFL.BFLY PT, R9, R6, 0x2, 0x1f ;  /* 0x0c401f0006097f89 */ /* 0x000e2400000e0000 */
[----:B0-----:R-:W-:-:S05]  /*0470*/  FADD R9, R6, R9 ;  /* 0x0000000906097221 */ /* 0x001fca0000000000 */
[----:B------:R-:W0:Y:S01]  /*0480*/  SHFL.BFLY PT, R8, R9, 0x1, 0x1f ;  /* 0x0c201f0009087f89 */ /* 0x000e2200000e0000 */
[----:B------:R-:W-:-:S04]  /*0490*/  SHF.R.U32.HI R10, RZ, 0x3, R24 ;  /* 0x00000003ff0a7819 */ /* 0x000fc80000011618 */
[----:B------:R-:W-:Y:S01]  /*04a0*/  LOP3.LUT R10, R10, 0x1c, RZ, 0xc0, !PT ;  /* 0x0000001c0a0a7812 */ /* 0x000fe200078ec0ff */
[----:B0-----:R-:W-:-:S05]  /*04b0*/  FADD R11, R9, R8 ;  /* 0x00000008090b7221 */ /* 0x001fca0000000000 */
[----:B------:R-:W-:Y:S04]  /*04c0*/  @!P3 STS [R10], R11 ;  /* 0x0000000b0a00b388 */ /* 0x000fe80000000800 */
[----:B------:R-:W-:Y:S06]  /*04d0*/  BAR.SYNC 0x0 ;  /* 0x0000000000007b1d */ /* 0x000fec0000000000 */
[----:B------:R-:W0:Y:S04]  /*04e0*/  @!P2 LDS R3, [R24.X4] ;  /* 0x000000001803a984 */ /* 0x000e280000004800 */
[----:B0-----:R-:W0:Y:S02]  /*04f0*/  SHFL.BFLY PT, R4, R3, 0x4, 0x1f ;  /* 0x0c801f0003047f89 */ /* 0x001e2400000e0000 */
[----:B0-----:R-:W-:-:S05]  /*0500*/  FADD R4, R3, R4 ;  /* 0x0000000403047221 */ /* 0x001fca0000000000 */
[----:B------:R-:W0:Y:S01]  /*0510*/  SHFL.BFLY PT, R5, R4, 0x2, 0x1f ;  /* 0x0c401f0004057f89 */ /* 0x000e2200000e0000 */
[----:B------:R-:W-:Y:S01]  /*0520*/  LOP3.LUT P0, RZ, R24, 0x7, RZ, 0xc0, !PT ;  /* 0x0000000718ff7812 */ /* 0x000fe2000780c0ff */
[----:B0-----:R-:W-:-:S05]  /*0530*/  FADD R5, R4, R5 ;  /* 0x0000000504057221 */ /* 0x001fca0000000000 */
[----:B------:R-:W0:Y:S01]  /*0540*/  SHFL.BFLY PT, R6, R5, 0x1, 0x1f ;  /* 0x0c201f0005067f89 */ /* 0x000e2200000e0000 */
[----:B------:R-:W-:Y:S01]  /*0550*/  ISETP.LT.AND P0, PT, R24, 0x8, !P0 ;  /* 0x000000081800780c */ /* 0x000fe20004701270 */
[----:B0-----:R-:W-:-:S12]  /*0560*/  FADD R7, R5, R6 ;  /* 0x0000000605077221 */ /* 0x001fd80000000000 */
[----:B------:R-:W-:Y:S04]  /*0570*/  @P0 STS [R24.X4], R7 ;  /* 0x0000000718000388 */ /* 0x000fe80000004800 */
[----:B------:R-:W-:Y:S06]  /*0580*/  BAR.SYNC 0x0 ;  /* 0x0000000000007b1d */ /* 0x000fec0000000000 */
[----:B------:R-:W0:Y:S04]  /*0590*/  LDS R31, [RZ] ;  /* 0x00000000ff1f7984 */ /* 0x000e280000000800 */
[----:B------:R-:W-:Y:S06]  /*05a0*/  BAR.SYNC 0x0 ;  /* 0x0000000000007b1d */ /* 0x000fec0000000000 */
[----:B0-----:R-:W-:Y:S04]  /*05b0*/  STS [RZ], R31 ;  /* 0x0000001fff007388 */ /* 0x001fe80000000800 */
[----:B------:R-:W-:Y:S06]  /*05c0*/  BAR.SYNC 0x0 ;  /* 0x0000000000007b1d */ /* 0x000fec0000000000 */
[----:B------:R-:W0:Y:S01]  /*05d0*/  LDS R3, [RZ] ;  /* 0x00000000ff037984 */ /* 0x000e220000000800 */
[----:B------:R-:W-:-:S03]  /*05e0*/  MOV R16, 0x39e38e39 ;  /* 0x39e38e3900107802 */ /* 0x000fc60000000f00 */
[----:B------:R-:W-:Y:S06]  /*05f0*/  BAR.SYNC 0x0 ;  /* 0x0000000000007b1d */ /* 0x000fec0000000000 */
[----:B------:R-:W-:Y:S01]  /*0600*/  ISETP.NE.AND P4, PT, R34, RZ, PT ;  /* 0x000000ff2200720c */ /* 0x000fe20003f85270 */
[----:B------:R-:W-:Y:S01]  /*0610*/  IMAD.WIDE R20, R28, R17, c[0x0][0x180] ;  /* 0x000060001c147625 */ /* 0x000fe200078e0211 */
[----:B------:R-:W-:-:S05]  /*0620*/  MOV R35, 0x10 ;  /* 0x0000001000237802 */ /* 0x000fca0000000f00 */
[----:B------:R-:W-:Y:S01]  /*0630*/  IMAD.WIDE.U32 R36, R34, R35, c[0x0][0x190] ;  /* 0x0000640022247625 */ /* 0x000fe200078e0023 */
[----:B0-----:R-:W-:-:S04]  /*0640*/  FFMA R4, R3, R16, 9.9999997473787516356e-06 ;  /* 0x3727c5ac03047423 */ /* 0x001fc80000000010 */
[----:B------:R-:W0:Y:S01]  /*0650*/  MUFU.RSQ R30, R4 ;  /* 0x00000004001e7308 */ /* 0x000e220000001400 */
[----:B------:R-:W-:-:S05]  /*0660*/  MOV R3, 0x4 ;  /* 0x0000000400037802 */ /* 0x000fca0000000f00 */
[----:B------:R-:W-:-:S04]  /*0670*/  IMAD.WIDE R32, R2, R3, c[0x0][0x160] ;  /* 0x0000580002207625 */ /* 0x000fc800078e0203 */
[----:B------:R-:W-:-:S04]  /*0680*/  IMAD.WIDE R22, R2, R3, c[0x0][0x188] ;  /* 0x0000620002167625 */ /* 0x000fc800078e0203 */
[----:B------:R-:W-:Y:S01]  /*0690*/  IMAD.WIDE R8, R28, R3, c[0x0][0x198] ;  /* 0x000066001c087625 */ /* 0x000fe200078e0203 */
[----:B0-----:R0:W-:Y:S04]  /*06a0*/  @!P4 STG.E [R32.64], R30 ;  /* 0x0000001e2000c986 */ /* 0x0011e8000c101904 */
[----:B------:R-:W2:Y:S04]  /*06b0*/  LDG.E.EF.64 R20, [R20.64] ;  /* 0x0000000414147981 */ /* 0x000ea8000c0e1b00 */
[----:B------:R-:W3:Y:S04]  /*06c0*/  LDG.E.EL.128 R4, [R36.64] ;  /* 0x0000000424047981 */ /* 0x000ee8000c2e1d00 */
[----:B------:R1:W4:Y:S04]  /*06d0*/  LDG.E.EL R29, [R22.64] ;  /* 0x00000004161d7981 */ /* 0x000328000c2e1900 */
[----:B------:R-:W5:Y:S04]  /*06e0*/  LDG.E.EF.128 R8, [R8.64] ;  /* 0x0000000408087981 */ /* 0x000f68000c0e1d00 */
[----:B------:R-:W5:Y:S01]  /*06f0*/  LDG.E.EF.64 R18, [R18.64] ;  /* 0x0000000412127981 */ /* 0x000f62000c0e1b00 */
[----:B------:R-:W-:-:S05]  /*0700*/  IMAD.WIDE.U32 R34, R34, R35, c[0x0][0x178] ;  /* 0x00005e0022227625 */ /* 0x000fca00078e0023 */
[----:B------:R-:W5:Y:S01]  /*0710*/  LDG.E.EL.128 R12, [R34.64] ;  /* 0x00000004220c7981 */ /* 0x000f62000c2e1d00 */
[----:B0-----:R-:W-:-:S06]  /*0720*/  FFMA R32, R31, R16, 9.9999997473787516356e-06 ;  /* 0x3727c5ac1f207423 */ /* 0x001fcc0000000010 */
[----:B------:R-:W0:Y:S01]  /*0730*/  MUFU.RSQ R32, R32 ;  /* 0x0000002000207308 */ /* 0x000e220000001400 */
[C---:B--2---:R-:W-:Y:S02]  /*0740*/  SHF.L.U32 R30, R21.reuse, 0x10, RZ ;  /* 0x00000010151e7819 */ /* 0x044fe400000006ff */
[----:B-1----:R-:W-:Y:S02]  /*0750*/  PRMT R22, R21, 0x7632, R22 ;  /* 0x0000763215167816 */ /* 0x002fe40000000016 */
[----:B------:R-:W-:Y:S01]  /*0760*/  PRMT R21, R20, 0x7632, R21 ;  /* 0x0000763214157816 */ /* 0x000fe20000000015 */
[----:B---3--:R-:W-:Y:S01]  /*0770*/  FADD R33, R6, 1 ;  /* 0x3f80000006217421 */ /* 0x008fe20000000000 */
[----:B------:R-:W-:Y:S01]  /*0780*/  SHF.L.U32 R20, R20, 0x10, RZ ;  /* 0x0000001014147819 */ /* 0x000fe200000006ff */
[----:B----4-:R-:W-:Y:S01]  /*0790*/  FMUL R6, R29, R30 ;  /* 0x0000001e1d067220 */ /* 0x010fe20000400000 */
[----:B------:R-:W-:Y:S01]  /*07a0*/  SHF.L.U32 R30, R22, 0x10, RZ ;  /* 0x00000010161e7819 */ /* 0x000fe200000006ff */
[----:B------:R-:W-:Y:S01]  /*07b0*/  FADD R4, R4, 1 ;  /* 0x3f80000004047421 */ /* 0x000fe20000000000 */
[----:B------:R-:W-:Y:S01]  /*07c0*/  SHF.L.U32 R22, R21, 0x10, RZ ;  /* 0x0000001015167819 */ /* 0x000fe200000006ff */
[----:B-----5:R-:W-:Y:S01]  /*07d0*/  FMUL R10, R10, 48 ;  /* 0x424000000a0a7820 */ /* 0x020fe20000400000 */
[----:B------:R-:W-:Y:S01]  /*07e0*/  FMUL R16, R9, 48 ;  /* 0x4240000009107820 */ /* 0x000fe20000400000 */
[----:B------:R-:W-:Y:S01]  /*07f0*/  FMUL R8, R8, 48 ;  /* 0x4240000008087820 */ /* 0x000fe20000400000 */
[----:B------:R-:W-:Y:S01]  /*0800*/  FMUL R9, R29, R20 ;  /* 0x000000141d097220 */ /* 0x000fe20000400000 */
[----:B------:R-:W-:Y:S01]  /*0810*/  FFMA R6, R6, R33, R10 ;  /* 0x0000002106067223 */ /* 0x000fe2000000000a */
[----:B------:R-:W-:Y:S01]  /*0820*/  FADD R7, R7, 1 ;  /* 0x3f80000007077421 */ /* 0x000fe20000000000 */
[----:B------:R-:W-:Y:S01]  /*0830*/  FMUL R10, R11, 48 ;  /* 0x424000000b0a7820 */ /* 0x000fe20000400000 */
[----:B------:R-:W-:Y:S01]  /*0840*/  FMUL R21, R29, R30 ;  /* 0x0000001e1d157220 */ /* 0x000fe20000400000 */
[----:B------:R-:W-:Y:S01]  /*0850*/  FADD R5, R5, 1 ;  /* 0x3f80000005057421 */ /* 0x000fe20000000000 */
[----:B------:R-:W-:Y:S01]  /*0860*/  FMUL R11, R29, R22 ;  /* 0x000000161d0b7220 */ /* 0x000fe20000400000 */
[--C-:B------:R-:W-:Y:S01]  /*0870*/  FFMA R4, R9, R4, R8.reuse ;  /* 0x0000000409047223 */ /* 0x100fe20000000008 */
[----:B------:R-:W-:-:S02]  /*0880*/  PRMT R8, R18, 0x7632, R8 ;  /* 0x0000763212087816 */ /* 0x000fc40000000008 */
[----:B------:R-:W-:Y:S01]  /*0890*/  PRMT R9, R19, 0x7632, R9 ;  /* 0x0000763213097816 */ /* 0x000fe20000000009 */
[----:B------:R-:W-:Y:S01]  /*08a0*/  FFMA R7, R21, R7, R10 ;  /* 0x0000000715077223 */ /* 0x000fe2000000000a */
[----:B------:R-:W-:Y:S01]  /*08b0*/  FFMA R5, R11, R5, R16 ;  /* 0x000000050b057223 */ /* 0x000fe20000000010 */
[----:B------:R-:W-:Y:S02]  /*08c0*/  SHF.L.U32 R21, R19, 0x10, RZ ;  /* 0x0000001013157819 */ /* 0x000fe400000006ff */
[----:B------:R-:W-:Y:S02]  /*08d0*/  SHF.L.U32 R11, R18, 0x10, RZ ;  /* 0x00000010120b7819 */ /* 0x000fe400000006ff */
[----:B------:R-:W-:Y:S02]  /*08e0*/  SHF.L.U32 R19, R8, 0x10, RZ ;  /* 0x0000001008137819 */ /* 0x000fe400000006ff */
[----:B------:R-:W-:Y:S01]  /*08f0*/  SHF.L.U32 R23, R9, 0x10, RZ ;  /* 0x0000001009177819 */ /* 0x000fe200000006ff */
[----:B------:R-:W-:Y:S01]  /*0900*/  FADD R12, R12, 1 ;  /* 0x3f8000000c0c7421 */ /* 0x000fe20000000000 */
[----:B------:R-:W-:Y:S01]  /*0910*/  FADD R13, R13, 1 ;  /* 0x3f8000000d0d7421 */ /* 0x000fe20000000000 */
[----:B------:R-:W-:Y:S01]  /*0920*/  FADD R14, R14, 1 ;  /* 0x3f8000000e0e7421 */ /* 0x000fe20000000000 */
[----:B------:R-:W-:Y:S01]  /*0930*/  FADD R15, R15, 1 ;  /* 0x3f8000000f0f7421 */ /* 0x000fe20000000000 */
[C---:B0-----:R-:W-:Y:S01]  /*0940*/  FMUL R11, R32.reuse, R11 ;  /* 0x0000000b200b7220 */ /* 0x041fe20000400000 */
[C---:B------:R-:W-:Y:S01]  /*0950*/  FMUL R9, R32.reuse, R21 ;  /* 0x0000001520097220 */ /* 0x040fe20000400000 */
[C---:B------:R-:W-:Y:S01]  /*0960*/  FMUL R10, R32.reuse, R19 ;  /* 0x00000013200a7220 */ /* 0x040fe20000400000 */
[----:B------:R-:W-:Y:S01]  /*0970*/  FMUL R8, R32, R23 ;  /* 0x0000001720087220 */ /* 0x000fe20000400000 */
[----:B------:R-:W-:Y:S01]  /*0980*/  FFMA R4, R11, R12, R4 ;  /* 0x0000000c0b047223 */ /* 0x000fe20000000004 */
[----:B------:R-:W-:Y:S01]  /*0990*/  FFMA R6, R9, R14, R6 ;  /* 0x0000000e09067223 */ /* 0x000fe20000000006 */
[----:B------:R-:W-:Y:S01]  /*09a0*/  FFMA R5, R10, R13, R5 ;  /* 0x0000000d0a057223 */ /* 0x000fe20000000005 */
[----:B------:R-:W-:Y:S01]  /*09b0*/  FFMA R7, R8, R15, R7 ;  /* 0x0000000f08077223 */ /* 0x000fe20000000007 */
[----:B------:R-:W-:-:S04]  /*09c0*/  IMAD.WIDE R30, R28, R3, c[0x0][0x1a8] ;  /* 0x00006a001c1e7625 */ /* 0x000fc800078e0203 */
[C---:B------:R-:W-:Y:S01]  /*09d0*/  IMAD.WIDE R20, R26.reuse, R17, c[0x0][0x180] ;  /* 0x000060001a147625 */ /* 0x040fe200078e0211 */
[----:B------:R0:W-:Y:S03]  /*09e0*/  STG.E.128 [R30.64], R4 ;  /* 0x000000041e007986 */ /* 0x0001e6000c101d04 */
[C---:B------:R-:W-:Y:S01]  /*09f0*/  IMAD.WIDE R12, R26.reuse, R3, c[0x0][0x198] ;  /* 0x000066001a0c7625 */ /* 0x040fe200078e0203 */
[----:B------:R-:W0:Y:S04]  /*0a00*/  LDG.E.EL.128 R8, [R36.64+0x1000] ;  /* 0x0010000424087981 */ /* 0x000e28000c2e1d00 */
[----:B------:R-:W2:Y:S04]  /*0a10*/  LDG.E.EF.64 R20, [R20.64] ;  /* 0x0000000414147981 */ /* 0x000ea8000c0e1b00 */
[----:B------:R-:W3:Y:S01]  /*0a20*/  LDG.E.EF.128 R12, [R12.64] ;  /* 0x000000040c0c7981 */ /* 0x000ee2000c0e1d00 */
[----:B------:R-:W-:-:S03]  /*0a30*/  IMAD.WIDE R22, R26, R17, c[0x0][0x170] ;  /* 0x00005c001a167625 */ /* 0x000fc600078e0211 */
[----:B------:R-:W4:Y:S04]  /*0a40*/  LDG.E.EL.128 R16, [R34.64+0x1000] ;  /* 0x0010000422107981 */ /* 0x000f28000c2e1d00 */
[----:B------:R-:W5:Y:S01]  /*0a50*/  LDG.E.EF.64 R22, [R22.64] ;  /* 0x0000000416167981 */ /* 0x000f62000c0e1b00 */
[----:B0-----:R-:W-:Y:S01]  /*0a60*/  FADD R31, R10, 1 ;  /* 0x3f8000000a1f7421 */ /* 0x001fe20000000000 */
[----:B--2---:R-:W-:Y:S01]  /*0a70*/  SHF.L.U32 R33, R21, 0x10, RZ ;  /* 0x0000001015217819 */ /* 0x004fe200000006ff */
[----:B---3--:R-:W-:-:S04]  /*0a80*/  FMUL R14, R14, 48 ;  /* 0x424000000e0e7820 */ /* 0x008fc80000400000 */
[----:B------:R-:W-:Y:S01]  /*0a90*/  FMUL R10, R29, R33 ;  /* 0x000000211d0a7220 */ /* 0x000fe20000400000 */
[----:B------:R-:W-:-:S03]  /*0aa0*/  PRMT R21, R21, 0x7632, R21 ;  /* 0x0000763215157816 */ /* 0x000fc60000000015 */
[----:B------:R-:W-:Y:S01]  /*0ab0*/  FFMA R10, R10, R31, R14 ;  /* 0x0000001f0a0a7223 */ /* 0x000fe2000000000e */
[C---:B------:R-:W-:Y:S02]  /*0ac0*/  SHF.L.U32 R14, R20.reuse, 0x10, RZ ;  /* 0x00000010140e7819 */ /* 0x040fe400000006ff */
[----:B------:R-:W-:Y:S01]  /*0ad0*/  PRMT R20, R20, 0x7632, R20 ;  /* 0x0000763214147816 */ /* 0x000fe20000000014 */
[----:B------:R-:W-:Y:S01]  /*0ae0*/  FMUL R33, R12, 48 ;  /* 0x424000000c217820 */ /* 0x000fe20000400000 */
[----:B------:R-:W-:Y:S02]  /*0af0*/  SHF.L.U32 R12, R21, 0x10, RZ ;  /* 0x00000010150c7819 */ /* 0x000fe400000006ff */
[----:B------:R-:W-:Y:S01]  /*0b00*/  SHF.L.U32 R20, R20, 0x10, RZ ;  /* 0x0000001014147819 */ /* 0x000fe200000006ff */
[----:B------:R-:W-:Y:S01]  /*0b10*/  FADD R31, R8, 1 ;  /* 0x3f800000081f7421 */ /* 0x000fe20000000000 */
[----:B------:R-:W-:Y:S01]  /*0b20*/  FMUL R8, R29, R14 ;  /* 0x0000000e1d087220 */ /* 0x000fe20000400000 */
[----:B------:R-:W-:Y:S01]  /*0b30*/  FADD R14, R11, 1 ;  /* 0x3f8000000b0e7421 */ /* 0x000fe20000000000 */
[----:B------:R-:W-:Y:S01]  /*0b40*/  FADD R9, R9, 1 ;  /* 0x3f80000009097421 */ /* 0x000fe20000000000 */
[----:B------:R-:W-:Y:S01]  /*0b50*/  FMUL R30, R15, 48 ;  /* 0x424000000f1e7820 */ /* 0x000fe20000400000 */
[----:B------:R-:W-:Y:S01]  /*0b60*/  FMUL R13, R13, 48 ;  /* 0x424000000d0d7820 */ /* 0x000fe20000400000 */
[C---:B------:R-:W-:Y:S01]  /*0b70*/  FMUL R11, R29.reuse, R12 ;  /* 0x0000000c1d0b7220 */ /* 0x040fe20000400000 */
[----:B------:R-:W-:Y:S01]  /*0b80*/  FMUL R20, R29, R20 ;  /* 0x000000141d147220 */ /* 0x000fe20000400000 */
[----:B-----5:R-:W-:-:S02]  /*0b90*/  SHF.L.U32 R21, R22, 0x10, RZ ;  /* 0x0000001016157819 */ /* 0x020fc400000006ff */
[----:B------:R-:W-:Y:S01]  /*0ba0*/  FFMA R11, R11, R14, R30 ;  /* 0x0000000e0b0b7223 */ /* 0x000fe2000000001e */
[----:B------:R-:W-:Y:S01]  /*0bb0*/  FFMA R9, R20, R9, R13 ;  /* 0x0000000914097223 */ /* 0x000fe2000000000d */
[----:B------:R-:W-:Y:S02]  /*0bc0*/  PRMT R14, R22, 0x7632, R14 ;  /* 0x00007632160e7816 */ /* 0x000fe4000000000e */
[----:B------:R-:W-:Y:S01]  /*0bd0*/  PRMT R20, R23, 0x7632, R20 ;  /* 0x0000763217147816 */ /* 0x000fe20000000014 */
[----:B------:R-:W-:Y:S01]  /*0be0*/  FFMA R8, R8, R31, R33 ;  /* 0x0000001f08087223 */ /* 0x000fe20000000021 */
[----:B----4-:R-:W-:Y:S01]  /*0bf0*/  FADD R12, R17, 1 ;  /* 0x3f800000110c7421 */ /* 0x010fe20000000000 */
[----:B------:R-:W-:Y:S01]  /*0c00*/  FMUL R31, R32, R21 ;  /* 0x00000015201f7220 */ /* 0x000fe20000400000 */
[----:B------:R-:W-:Y:S02]  /*0c10*/  SHF.L.U32 R23, R23, 0x10, RZ ;  /* 0x0000001017177819 */ /* 0x000fe400000006ff */
[----:B------:R-:W-:-:S02]  /*0c20*/  SHF.L.U32 R17, R14, 0x10, RZ ;  /* 0x000000100e117819 */ /* 0x000fc400000006ff */
[----:B------:R-:W-:Y:S01]  /*0c30*/  SHF.L.U32 R21, R20, 0x10, RZ ;  /* 0x0000001014157819 */ /* 0x000fe200000006ff */
[----:B------:R-:W-:Y:S01]  /*0c40*/  FADD R15, R16, 1 ;  /* 0x3f800000100f7421 */ /* 0x000fe20000000000 */
[----:B------:R-:W-:Y:S01]  /*0c50*/  FADD R13, R18, 1 ;  /* 0x3f800000120d7421 */ /* 0x000fe20000000000 */
[----:B------:R-:W-:Y:S01]  /*0c60*/  FADD R19, R19, 1 ;  /* 0x3f80000013137421 */ /* 0x000fe20000000000 */
[C---:B------:R-:W-:Y:S01]  /*0c70*/  FMUL R23, R32.reuse, R23 ;  /* 0x0000001720177220 */ /* 0x040fe20000400000 */
[C---:B------:R-:W-:Y:S01]  /*0c80*/  FMUL R16, R32.reuse, R17 ;  /* 0x0000001120107220 */ /* 0x040fe20000400000 */
[----:B------:R-:W-:Y:S01]  /*0c90*/  FMUL R14, R32, R21 ;  /* 0x00000015200e7220 */ /* 0x000fe20000400000 */
[----:B------:R-:W-:Y:S01]  /*0ca0*/  MOV R17, 0x2 ;  /* 0x0000000200117802 */ /* 0x000fe20000000f00 */
[----:B------:R-:W-:Y:S01]  /*0cb0*/  FFMA R10, R23, R13, R10 ;  /* 0x0000000d170a7223 */ /* 0x000fe2000000000a */
[----:B------:R-:W-:Y:S01]  /*0cc0*/  FFMA R9, R16, R12, R9 ;  /* 0x0000000c10097223 */ /* 0x000fe20000000009 */
[----:B------:R-:W-:Y:S01]  /*0cd0*/  FFMA R11, R14, R19, R11 ;  /* 0x000000130e0b7223 */ /* 0x000fe2000000000b */
[----:B------:R-:W-:Y:S01]  /*0ce0*/  FFMA R8, R31, R15, R8 ;  /* 0x0000000f1f087223 */ /* 0x000fe20000000008 */
[----:B------:R-:W-:Y:S01]  /*0cf0*/  CS2R R12, SRZ ;  /* 0x00000000000c7805 */ /* 0x000fe2000001ff00 */
[----:B------:R-:W-:-:S04]  /*0d00*/  IMAD.WIDE R18, R26, R3, c[0x0][0x1a8] ;  /* 0x00006a001a127625 */ /* 0x000fc800078e0203 */
[----:B------:R-:W-:Y:S01]  /*0d10*/  IMAD.WIDE R14, R0, R17, c[0x0][0x180] ;  /* 0x00006000000e7625 */ /* 0x000fe200078e0211 */
[----:B------:R0:W-:Y:S04]  /*0d20*/  STG.E.128 [R18.64], R8 ;  /* 0x0000000812007986 */ /* 0x0001e8000c101d04 */
[----:B------:R-:W2:Y:S01]  /*0d30*/  @!P1 LDG.E.EF.64 R12, [R14.64] ;  /* 0x000000040e0c9981 */ /* 0x000ea2000c0e1b00 */
[----:B------:R-:W-:-:S04]  /*0d40*/  FFMA R33, R6, R6, RZ ;  /* 0x0000000606217223 */ /* 0x000fc800000000ff */
[----:B------:R-:W-:Y:S01]  /*0d50*/  FFMA R33, R10, R10, R33 ;  /* 0x0000000a0a217223 */ /* 0x000fe20000000021 */
[----:B------:R-:W-:Y:S01]  /*0d60*/  CS2R R30, SRZ ;  /* 0x00000000001e7805 */ /* 0x000fe2000001ff00 */
[----:B------:R-:W-:-:S05]  /*0d70*/  IMAD.WIDE R16, R0, R17, c[0x0][0x170] ;  /* 0x00005c0000107625 */ /* 0x000fca00078e0211 */
[----:B------:R1:W3:Y:S02]  /*0d80*/  @!P1 LDG.E.EF.64 R30, [R16.64] ;  /* 0x00000004101e9981 */ /* 0x0002e4000c0e1b00 */
[----:B-1----:R-:W-:Y:S01]  /*0d90*/  CS2R R16, SRZ ;  /* 0x0000000000107805 */ /* 0x002fe2000001ff00 */
[----:B--2---:R-:W-:Y:S02]  /*0da0*/  SEL R6, R12, RZ, !P1 ;  /* 0x000000ff0c067207 */ /* 0x004fe40004800000 */
[----:B------:R-:W-:Y:S02]  /*0db0*/  SEL R20, R13, RZ, !P1 ;  /* 0x000000ff0d147207 */ /* 0x000fe40004800000 */
[----:B0-----:R-:W-:Y:S02]  /*0dc0*/  PRMT R10, R6, 0x7632, R10 ;  /* 0x00007632060a7816 */ /* 0x001fe4000000000a */
[----:B------:R-:W-:Y:S01]  /*0dd0*/  PRMT R15, R20, 0x7632, R15 ;  /* 0x00007632140f7816 */ /* 0x000fe2000000000f */
[----:B------:R-:W-:Y:S01]  /*0de0*/  CS2R R12, SRZ ;  /* 0x00000000000c7805 */ /* 0x000fe2000001ff00 */
[----:B------:R-:W-:-:S02]  /*0df0*/  SHF.L.U32 R6, R6, 0x10, RZ ;  /* 0x0000001006067819 */ /* 0x000fc400000006ff */
[----:B------:R-:W-:Y:S02]  /*0e00*/  SHF.L.U32 R20, R20, 0x10, RZ ;  /* 0x0000001014147819 */ /* 0x000fe400000006ff */
[----:B------:R-:W-:Y:S02]  /*0e10*/  SHF.L.U32 R10, R10, 0x10, RZ ;  /* 0x000000100a0a7819 */ /* 0x000fe400000006ff */
[----:B------:R-:W-:Y:S02]  /*0e20*/  SHF.L.U32 R18, R15, 0x10, RZ ;  /* 0x000000100f127819 */ /* 0x000fe400000006ff */
[----:B------:R-:W-:Y:S01]  /*0e30*/  CS2R R14, SRZ ;  /* 0x00000000000e7805 */ /* 0x000fe2000001ff00 */
[C---:B------:R-:W-:Y:S01]  /*0e40*/  FMUL R6, R29.reuse, R6 ;  /* 0x000000061d067220 */ /* 0x040fe20000400000 */
[C---:B------:R-:W-:Y:S01]  /*0e50*/  FMUL R20, R29.reuse, R20 ;  /* 0x000000141d147220 */ /* 0x040fe20000400000 */
[C---:B------:R-:W-:Y:S01]  /*0e60*/  FMUL R10, R29.reuse, R10 ;  /* 0x0000000a1d0a7220 */ /* 0x040fe20000400000 */
[----:B------:R-:W-:-:S02]  /*0e70*/  FMUL R29, R29, R18 ;  /* 0x000000121d1d7220 */ /* 0x000fc40000400000 */
[----:B------:R0:W2:Y:S01]  /*0e80*/  @!P1 LDG.E.EL.128 R12, [R36.64+0x2000] ;  /* 0x00200004240c9981 */ /* 0x0000a2000c2e1d00 */
[----:B------:R-:W-:Y:S01]  /*0e90*/  CS2R R18, SRZ ;  /* 0x0000000000127805 */ /* 0x000fe2000001ff00 */
[----:B0-----:R-:W-:-:S05]  /*0ea0*/  IMAD.WIDE R36, R0, R3, c[0x0][0x198] ;  /* 0x0000660000247625 */ /* 0x001fca00078e0203 */
[----:B------:R-:W4:Y:S01]  /*0eb0*/  @!P1 LDG.E.EF.128 R16, [R36.64] ;  /* 0x0000000424109981 */ /* 0x000f22000c0e1d00 */
[----:B--2---:R-:W-:-:S05]  /*0ec0*/  SEL R14, R14, RZ, !P1 ;  /* 0x000000ff0e0e7207 */ /* 0x004fca0004800000 */
[----:B------:R-:W-:Y:S01]  /*0ed0*/  FADD R21, R14, 1 ;  /* 0x3f8000000e157421 */ /* 0x000fe20000000000 */
[----:B----4-:R-:W-:-:S05]  /*0ee0*/  SEL R18, R18, RZ, !P1 ;  /* 0x000000ff12127207 */ /* 0x010fca0004800000 */
[----:B------:R-:W-:-:S04]  /*0ef0*/  FMUL R23, R18, 48 ;  /* 0x4240000012177820 */ /* 0x000fc80000400000 */
[----:B------:R-:W-:Y:S02]  /*0f00*/  FFMA R14, R20, R21, R23 ;  /* 0x00000015140e7223 */ /* 0x000fe40000000017 */
[----:B------:R-:W-:Y:S01]  /*0f10*/  CS2R R20, SRZ ;  /* 0x0000000000147805 */ /* 0x000fe2000001ff00 */
[----:B------:R-:W-:-:S06]  /*0f20*/  CS2R R22, SRZ ;  /* 0x0000000000167805 */ /* 0x000fcc000001ff00 */
[----:B------:R0:W2:Y:S01]  /*0f30*/  @!P1 LDG.E.EL.128 R20, [R34.64+0x2000] ;  /* 0x0020000422149981 */ /* 0x0000a2000c2e1d00 */
[----:B------:R-:W-:Y:S02]  /*0f40*/  SEL R12, R12, RZ, !P1 ;  /* 0x000000ff0c0c7207 */ /* 0x000fe40004800000 */
[----:B------:R-:W-:-:S03]  /*0f50*/  SEL R16, R16, RZ, !P1 ;  /* 0x000000ff10107207 */ /* 0x000fc60004800000 */
[----:B------:R-:W-:Y:S01]  /*0f60*/  FADD R37, R12, 1 ;  /* 0x3f8000000c257421 */ /* 0x000fe20000000000 */
[----:B---3--:R-:W-:Y:S01]  /*0f70*/  SEL R30, R30, RZ, !P1 ;  /* 0x000000ff1e1e7207 */ /* 0x008fe20004800000 */
[----:B------:R-:W-:Y:S01]  /*0f80*/  FMUL R12, R16, 48 ;  /* 0x42400000100c7820 */ /* 0x000fe20000400000 */
[----:B------:R-:W-:-:S03]  /*0f90*/  SEL R31, R31, RZ, !P1 ;  /* 0x000000ff1f1f7207 */ /* 0x000fc60004800000 */
[----:B------:R-:W-:Y:S01]  /*0fa0*/  FFMA R12, R6, R37, R12 ;  /* 0x00000025060c7223 */ /* 0x000fe2000000000c */
[C---:B------:R-:W-:Y:S02]  /*0fb0*/  PRMT R6, R30.reuse, 0x7632, R6 ;  /* 0x000076321e067816 */ /* 0x040fe40000000006 */
[C---:B------:R-:W-:Y:S02]  /*0fc0*/  PRMT R16, R31.reuse, 0x7632, R16 ;  /* 0x000076321f107816 */ /* 0x040fe40000000010 */
[----:B------:R-:W-:Y:S02]  /*0fd0*/  SHF.L.U32 R31, R31, 0x10, RZ ;  /* 0x000000101f1f7819 */ /* 0x000fe400000006ff */
[----:B0-----:R-:W-:Y:S02]  /*0fe0*/  SHF.L.U32 R35, R30, 0x10, RZ ;  /* 0x000000101e237819 */ /* 0x001fe400000006ff */
[----:B------:R-:W-:Y:S02]  /*0ff0*/  SHF.L.U32 R37, R6, 0x10, RZ ;  /* 0x0000001006257819 */ /* 0x000fe400000006ff */
[----:B------:R-:W-:-:S02]  /*1000*/  SHF.L.U32 R16, R16, 0x10, RZ ;  /* 0x0000001010107819 */ /* 0x000fc400000006ff */
[----:B------:R-:W-:Y:S02]  /*1010*/  SEL R18, R13, RZ, !P1 ;  /* 0x000000ff0d127207 */ /* 0x000fe40004800000 */
[----:B------:R-:W-:Y:S01]  /*1020*/  SEL R17, R17, RZ, !P1 ;  /* 0x000000ff11117207 */ /* 0x000fe20004800000 */
[C---:B------:R-:W-:Y:S01]  /*1030*/  FMUL R31, R32.reuse, R31 ;  /* 0x0000001f201f7220 */ /* 0x040fe20000400000 */
[C---:B------:R-:W-:Y:S01]  /*1040*/  FMUL R35, R32.reuse, R35 ;  /* 0x0000002320237220 */ /* 0x040fe20000400000 */
[C---:B------:R-:W-:Y:S01]  /*1050*/  FMUL R6, R32.reuse, R37 ;  /* 0x0000002520067220 */ /* 0x040fe20000400000 */
[----:B------:R-:W-:Y:S01]  /*1060*/  FMUL R32, R32, R16 ;  /* 0x0000001020207220 */ /* 0x000fe20000400000 */
[----:B------:R-:W-:Y:S01]  /*1070*/  FFMA R16, R5, R5, RZ ;  /* 0x0000000505107223 */ /* 0x000fe200000000ff */
[----:B------:R-:W-:Y:S01]  /*1080*/  FADD R5, R18, 1 ;  /* 0x3f80000012057421 */ /* 0x000fe20000000000 */
[----:B------:R-:W-:Y:S01]  /*1090*/  FMUL R17, R17, 48 ;  /* 0x4240000011117820 */ /* 0x000fe20000400000 */
[----:B------:R-:W-:-:S03]  /*10a0*/  FFMA R13, R4, R4, RZ ;  /* 0x00000004040d7223 */ /* 0x000fc600000000ff */
[----:B------:R-:W-:Y:S01]  /*10b0*/  FFMA R5, R10, R5, R17 ;  /* 0x000000050a057223 */ /* 0x000fe20000000011 */
[----:B------:R-:W-:Y:S01]  /*10c0*/  FFMA R18, R7, R7, RZ ;  /* 0x0000000707127223 */ /* 0x000fe200000000ff */
[----:B------:R-:W-:Y:S02]  /*10d0*/  SEL R15, R15, RZ, !P1 ;  /* 0x000000ff0f0f7207 */ /* 0x000fe40004800000 */
[----:B------:R-:W-:Y:S01]  /*10e0*/  SEL R19, R19, RZ, !P1 ;  /* 0x000000ff13137207 */ /* 0x000fe20004800000 */
[----:B------:R-:W-:Y:S01]  /*10f0*/  FFMA R13, R8, R8, R13 ;  /* 0x00000008080d7223 */ /* 0x000fe2000000000d */
[----:B------:R-:W-:Y:S01]  /*1100*/  FFMA R16, R9, R9, R16 ;  /* 0x0000000909107223 */ /* 0x000fe20000000010 */
[----:B------:R-:W-:Y:S01]  /*1110*/  FFMA R18, R11, R11, R18 ;  /* 0x0000000b0b127223 */ /* 0x000fe20000000012 */
[----:B--2---:R-:W-:Y:S02]  /*1120*/  SEL R4, R20, RZ, !P1 ;  /* 0x000000ff14047207 */ /* 0x004fe40004800000 */
[----:B------:R-:W-:-:S02]  /*1130*/  SEL R10, R21, RZ, !P1 ;  /* 0x000000ff150a7207 */ /* 0x000fc40004800000 */
[----:B------:R-:W-:Y:S01]  /*1140*/  SEL R7, R22, RZ, !P1 ;  /* 0x000000ff16077207 */ /* 0x000fe20004800000 */
[----:B------:R-:W-:Y:S02]  /*1150*/  FADD R4, R4, 1 ;  /* 0x3f80000004047421 */ /* 0x000fe40000000000 */
[----:B------:R-:W-:Y:S01]  /*1160*/  FADD R10, R10, 1 ;  /* 0x3f8000000a0a7421 */ /* 0x000fe20000000000 */
[----:B------:R-:W-:Y:S01]  /*1170*/  SEL R23, R23, RZ, !P1 ;  /* 0x000000ff17177207 */ /* 0x000fe20004800000 */
[----:B------:R-:W-:Y:S01]  /*1180*/  FADD R7, R7, 1 ;  /* 0x3f80000007077421 */ /* 0x000fe20000000000 */
[----:B------:R-:W-:Y:S01]  /*1190*/  FADD R20, R15, 1 ;  /* 0x3f8000000f147421 */ /* 0x000fe20000000000 */
[----:B------:R-:W-:Y:S01]  /*11a0*/  FMUL R22, R19, 48 ;  /* 0x4240000013167820 */ /* 0x000fe20000400000 */
[----:B------:R-:W-:Y:S01]  /*11b0*/  FFMA R4, R35, R4, R12 ;  /* 0x0000000423047223 */ /* 0x000fe2000000000c */
[----:B------:R-:W-:Y:S01]  /*11c0*/  FFMA R5, R6, R10, R5 ;  /* 0x0000000a06057223 */ /* 0x000fe20000000005 */
[----:B------:R-:W-:Y:S01]  /*11d0*/  FFMA R6, R31, R7, R14 ;  /* 0x000000071f067223 */ /* 0x000fe2000000000e */
[----:B------:R-:W-:Y:S01]  /*11e0*/  FFMA R29, R29, R20, R22 ;  /* 0x000000141d1d7223 */ /* 0x000fe20000000016 */
[----:B------:R-:W-:Y:S01]  /*11f0*/  FADD R7, R23, 1 ;  /* 0x3f80000017077421 */ /* 0x000fe20000000000 */
[----:B------:R-:W-:Y:S01]  /*1200*/  FMUL R14, R4, R4 ;  /* 0x00000004040e7220 */ /* 0x000fe20000400000 */
[----:B------:R-:W-:Y:S01]  /*1210*/  FMUL R12, R5, R5 ;  /* 0x00000005050c7220 */ /* 0x000fe20000400000 */
[----:B------:R-:W-:Y:S01]  /*1220*/  FMUL R10, R6, R6 ;  /* 0x00000006060a7220 */ /* 0x000fe20000400000 */
[----:B------:R-:W-:-:S02]  /*1230*/  FFMA R7, R32, R7, R29 ;  /* 0x0000000720077223 */ /* 0x000fc4000000001d */
[----:B------:R-:W-:Y:S02]  /*1240*/  FSEL R14, R14, -RZ, !P1 ;  /* 0x800000ff0e0e7208 */ /* 0x000fe40004800000 */
[----:B------:R-:W-:Y:S01]  /*1250*/  FSEL R15, R12, -RZ, !P1 ;  /* 0x800000ff0c0f7208 */ /* 0x000fe20004800000 */
[----:B------:R-:W-:Y:S01]  /*1260*/  FMUL R8, R7, R7 ;  /* 0x0000000707087220 */ /* 0x000fe20000400000 */
[----:B------:R-:W-:Y:S01]  /*1270*/  FSEL R10, R10, -RZ, !P1 ;  /* 0x800000ff0a0a7208 */ /* 0x000fe20004800000 */
[----:B------:R-:W-:Y:S02]  /*1280*/  FADD R14, R13, R14 ;  /* 0x0000000e0d0e7221 */ /* 0x000fe40000000000 */
[----:B------:R-:W-:Y:S01]  /*1290*/  FADD R15, R16, R15 ;  /* 0x0000000f100f7221 */ /* 0x000fe20000000000 */
[----:B------:R-:W-:Y:S01]  /*12a0*/  FSEL R9, R8, -RZ, !P1 ;  /* 0x800000ff08097208 */ /* 0x000fe20004800000 */
[----:B------:R-:W-:Y:S02]  /*12b0*/  FADD R33, R33, R10 ;  /* 0x0000000a21217221 */ /* 0x000fe40000000000 */
[----:B------:R-:W-:-:S02]  /*12c0*/  FADD R8, R15, R14 ;  /* 0x0000000e0f087221 */ /* 0x000fc40000000000 */
[----:B------:R-:W-:Y:S02]  /*12d0*/  FADD R9, R18, R9 ;  /* 0x0000000912097221 */ /* 0x000fe40000000000 */
        /* <DEDUP_REMOVED lines=13> */
[----:B------:R-:W-:-:S05]  /*13b0*/  IMAD.WIDE R8, R0, R3, c[0x0][0x1a8] ;  /* 0x00006a0000087625 */ /* 0x000fca00078e0203 */
[----:B------:R-:W-:Y:S01]  /*13c0*/  @!P1 STG.E.128 [R8.64], R4 ;  /* 0x0000000408009986 */ /* 0x000fe2000c101d04 */
[----:B0-----:R-:W-:-:S05]  /*13d0*/  FADD R14, R13, R14 ;  /* 0x0000000e0d0e7221 */ /* 0x001fca0000000000 */
[----:B------:R-:W-:Y:S04]  /*13e0*/  @!P3 STS [R15], R14 ;  /* 0x0000000e0f00b388 */ /* 0x000fe80000000800 */
[----:B------:R-:W-:Y:S06]  /*13f0*/  BAR.SYNC 0x0 ;  /* 0x0000000000007b1d */ /* 0x000fec0000000000 */
[----:B------:R-:W0:Y:S04]  /*1400*/  @!P2 LDS R25, [R24.X4] ;  /* 0x000000001819a984 */ /* 0x000e280000004800 */
[----:B0-----:R-:W0:Y:S02]  /*1410*/  SHFL.BFLY PT, R10, R25, 0x4, 0x1f ;  /* 0x0c801f00190a7f89 */ /* 0x001e2400000e0000 */
[----:B0-----:R-:W-:-:S05]  /*1420*/  FADD R10, R25, R10 ;  /* 0x0000000a190a7221 */ /* 0x001fca0000000000 */
[----:B------:R-:W0:Y:S02]  /*1430*/  SHFL.BFLY PT, R11, R10, 0x2, 0x1f ;  /* 0x0c401f000a0b7f89 */ /* 0x000e2400000e0000 */
[----:B0-----:R-:W-:-:S05]  /*1440*/  FADD R11, R10, R11 ;  /* 0x0000000b0a0b7221 */ /* 0x001fca0000000000 */
[----:B------:R-:W0:Y:S02]  /*1450*/  SHFL.BFLY PT, R12, R11, 0x1, 0x1f ;  /* 0x0c201f000b0c7f89 */ /* 0x000e2400000e0000 */
[----:B0-----:R-:W-:-:S05]  /*1460*/  FADD R13, R11, R12 ;  /* 0x0000000c0b0d7221 */ /* 0x001fca0000000000 */
[----:B------:R-:W-:Y:S04]  /*1470*/  @P0 STS [R24.X4], R13 ;  /* 0x0000000d18000388 */ /* 0x000fe80000004800 */
[----:B------:R-:W-:Y:S06]  /*1480*/  BAR.SYNC 0x0 ;  /* 0x0000000000007b1d */ /* 0x000fec0000000000 */
[----:B------:R-:W0:Y:S04]  /*1490*/  LDS R4, [RZ] ;  /* 0x00000000ff047984 */ /* 0x000e280000000800 */
[----:B------:R-:W-:Y:S06]  /*14a0*/  BAR.SYNC 0x0 ;  /* 0x0000000000007b1d */ /* 0x000fec0000000000 */
[----:B0-----:R-:W-:Y:S04]  /*14b0*/  STS [RZ], R4 ;  /* 0x00000004ff007388 */ /* 0x001fe80000000800 */
[----:B------:R-:W-:Y:S06]  /*14c0*/  BAR.SYNC 0x0 ;  /* 0x0000000000007b1d */ /* 0x000fec0000000000 */
[----:B------:R-:W0:Y:S01]  /*14d0*/  LDS R5, [RZ] ;  /* 0x00000000ff057984 */ /* 0x000e220000000800 */
[----:B------:R-:W-:-:S02]  /*14e0*/  MOV R18, 0x39e38e39 ;  /* 0x39e38e3900127802 */ /* 0x000fc40000000f00 */
[----:B------:R-:W-:Y:S01]  /*14f0*/  SHF.R.S32.HI R7, RZ, 0x1f, R2 ;  /* 0x0000001fff077819 */ /* 0x000fe20000011402 */
[----:B------:R-:W-:Y:S06]  /*1500*/  BAR.SYNC 0x0 ;  /* 0x0000000000007b1d */ /* 0x000fec0000000000 */
[----:B------:R-:W-:Y:S02]  /*1510*/  LEA R6, P0, R2, c[0x0][0x168], 0x2 ;  /* 0x00005a0002067a11 */ /* 0x000fe400078010ff */
[----:B------:R-:W-:Y:S02]  /*1520*/  LEA R8, P2, R28, c[0x0][0x1a8], 0x2 ;  /* 0x00006a001c087a11 */ /* 0x000fe400078410ff */
[----:B------:R-:W-:Y:S01]  /*1530*/  LEA.HI.X R7, R2, c[0x0][0x16c], R7, 0x2, P0 ;  /* 0x00005b0002077a11 */ /* 0x000fe200000f1407 */
[----:B------:R-:W-:Y:S01]  /*1540*/  IMAD.WIDE.U32 R2, R27, R3, c[0x0][0x1a0] ;  /* 0x000068001b027625 */ /* 0x000fe200078e0003 */
[----:B0-----:R-:W-:-:S04]  /*1550*/  FFMA R16, R5, R18, 9.9999997473787516356e-06 ;  /* 0x3727c5ac05107423 */ /* 0x001fc80000000012 */
[----:B------:R-:W0:Y:S01]  /*1560*/  MUFU.RSQ R17, R16 ;  /* 0x0000001000117308 */ /* 0x000e220000001400 */
[----:B------:R-:W-:-:S04]  /*1570*/  SHF.R.S32.HI R5, RZ, 0x1f, R28 ;  /* 0x0000001fff057819 */ /* 0x000fc8000001141c */
[----:B------:R-:W-:Y:S01]  /*1580*/  LEA.HI.X R9, R28, c[0x0][0x1ac], R5, 0x2, P2 ;  /* 0x00006b001c097a11 */ /* 0x000fe200010f1405 */
[----:B0-----:R0:W-:Y:S05]  /*1590*/  @!P4 STG.E [R6.64], R17 ;  /* 0x000000110600c986 */ /* 0x0011ea000c101904 */
[----:B------:R-:W2:Y:S04]  /*15a0*/  LDG.E.EF.128 R8, [R8.64] ;  /* 0x0000000408087981 */ /* 0x000ea8000c0e1d00 */
[----:B------:R-:W3:Y:S01]  /*15b0*/  LDG.E.EL.128 R12, [R2.64] ;  /* 0x00000004020c7981 */ /* 0x000ee2000c2e1d00 */
[----:B------:R-:W-:-:S06]  /*15c0*/  FFMA R4, R4, R18, 9.9999997473787516356e-06 ;  /* 0x3727c5ac04047423 */ /* 0x000fcc0000000012 */
[----:B------:R-:W2:Y:S02]  /*15d0*/  MUFU.RSQ R4, R4 ;  /* 0x0000000400047308 */ /* 0x000ea40000001400 */
[C---:B--2---:R-:W-:Y:S01]  /*15e0*/  FMUL R18, R4.reuse, R8 ;  /* 0x0000000804127220 */ /* 0x044fe20000400000 */
[C---:B------:R-:W-:Y:S01]  /*15f0*/  FMUL R16, R4.reuse, R9 ;  /* 0x0000000904107220 */ /* 0x040fe20000400000 */
[C---:B------:R-:W-:Y:S01]  /*1600*/  FMUL R10, R4.reuse, R10 ;  /* 0x0000000a040a7220 */ /* 0x040fe20000400000 */
[----:B------:R-:W-:Y:S01]  /*1610*/  FMUL R11, R4, R11 ;  /* 0x0000000b040b7220 */ /* 0x000fe20000400000 */
[----:B---3--:R-:W-:Y:S01]  /*1620*/  FADD R19, R12, 1 ;  /* 0x3f8000000c137421 */ /* 0x008fe20000000000 */
[----:B------:R-:W-:Y:S01]  /*1630*/  FADD R13, R13, 1 ;  /* 0x3f8000000d0d7421 */ /* 0x000fe20000000000 */
[----:B0-----:R-:W-:Y:S01]  /*1640*/  FADD R7, R14, 1 ;  /* 0x3f8000000e077421 */ /* 0x001fe20000000000 */
[----:B------:R-:W-:Y:S01]  /*1650*/  FADD R6, R15, 1 ;  /* 0x3f8000000f067421 */ /* 0x000fe20000000000 */
[----:B------:R-:W-:Y:S01]  /*1660*/  FMUL R18, R18, R19 ;  /* 0x0000001312127220 */ /* 0x000fe20000400000 */
[----:B------:R-:W-:Y:S01]  /*1670*/  FMUL R13, R16, R13 ;  /* 0x0000000d100d7220 */ /* 0x000fe20000400000 */
[----:B------:R-:W-:Y:S01]  /*1680*/  FMUL R10, R10, R7 ;  /* 0x000000070a0a7220 */ /* 0x000fe20000400000 */
[----:B------:R-:W-:Y:S01]  /*1690*/  FMUL R11, R11, R6 ;  /* 0x000000060b0b7220 */ /* 0x000fe20000400000 */
[----:B------:R-:W-:-:S02]  /*16a0*/  LEA R16, P0, R28, c[0x0][0x1b0], 0x1 ;  /* 0x00006c001c107a11 */ /* 0x000fc400078008ff */
[----:B------:R-:W-:Y:S02]  /*16b0*/  SHF.R.S32.HI R7, RZ, 0x1f, R26 ;  /* 0x0000001fff077819 */ /* 0x000fe4000001141a */
[----:B------:R-:W-:Y:S02]  /*16c0*/  LEA R12, P2, R26, c[0x0][0x1a8], 0x2 ;  /* 0x00006a001a0c7a11 */ /* 0x000fe400078410ff */
[----:B------:R-:W-:Y:S02]  /*16d0*/  F2FP.BF16.F32.PACK_AB R18, R13, R18 ;  /* 0x000000120d12723e */ /* 0x000fe400000010ff */
[----:B------:R-:W-:Y:S02]  /*16e0*/  LEA.HI.X R17, R28, c[0x0][0x1b4], R5, 0x1, P0 ;  /* 0x00006d001c117a11 */ /* 0x000fe400000f0c05 */
[----:B------:R-:W-:Y:S02]  /*16f0*/  LEA.HI.X R13, R26, c[0x0][0x1ac], R7, 0x2, P2 ;  /* 0x00006b001a0d7a11 */ /* 0x000fe400010f1407 */
[----:B------:R-:W-:-:S05]  /*1700*/  F2FP.BF16.F32.PACK_AB R19, R11, R10 ;  /* 0x0000000a0b13723e */ /* 0x000fca00000010ff */
[----:B------:R0:W-:Y:S04]  /*1710*/  STG.E.64 [R16.64], R18 ;  /* 0x0000001210007986 */ /* 0x0001e8000c101b04 */
[----:B------:R-:W2:Y:S04]  /*1720*/  LDG.E.EF.128 R12, [R12.64] ;  /* 0x000000040c0c7981 */ /* 0x000ea8000c0e1d00 */
[----:B------:R-:W3:Y:S01]  /*1730*/  LDG.E.EL.128 R8, [R2.64+0x1000] ;  /* 0x0010000402087981 */ /* 0x000ee2000c2e1d00 */
[C---:B--2---:R-:W-:Y:S01]  /*1740*/  FMUL R5, R4.reuse, R12 ;  /* 0x0000000c04057220 */ /* 0x044fe20000400000 */
[----:B------:R-:W-:Y:S01]  /*1750*/  FMUL R6, R4, R13 ;  /* 0x0000000d04067220 */ /* 0x000fe20000400000 */
[----:B---3--:R-:W-:Y:S01]  /*1760*/  FADD R8, R8, 1 ;  /* 0x3f80000008087421 */ /* 0x008fe20000000000 */
[----:B------:R-:W-:Y:S01]  /*1770*/  FADD R9, R9, 1 ;  /* 0x3f80000009097421 */ /* 0x000fe20000000000 */
[----:B------:R-:W-:Y:S01]  /*1780*/  FADD R21, R10, 1 ;  /* 0x3f8000000a157421 */ /* 0x000fe20000000000 */
[C---:B------:R-:W-:Y:S01]  /*1790*/  FMUL R14, R4.reuse, R14 ;  /* 0x0000000e040e7220 */ /* 0x040fe20000400000 */
[----:B------:R-:W-:Y:S01]  /*17a0*/  FMUL R5, R5, R8 ;  /* 0x0000000805057220 */ /* 0x000fe20000400000 */
[----:B------:R-:W-:Y:S01]  /*17b0*/  FMUL R15, R4, R15 ;  /* 0x0000000f040f7220 */ /* 0x000fe20000400000 */
[----:B------:R-:W-:Y:S01]  /*17c0*/  FADD R10, R11, 1 ;  /* 0x3f8000000b0a7421 */ /* 0x000fe20000000000 */
[----:B------:R-:W-:Y:S01]  /*17d0*/  FMUL R8, R6, R9 ;  /* 0x0000000906087220 */ /* 0x000fe20000400000 */
[----:B------:R-:W-:Y:S01]  /*17e0*/  LEA R6, P0, R26, c[0x0][0x1b0], 0x1 ;  /* 0x00006c001a067a11 */ /* 0x000fe200078008ff */
[----:B------:R-:W-:Y:S01]  /*17f0*/  FMUL R14, R14, R21 ;  /* 0x000000150e0e7220 */ /* 0x000fe20000400000 */
[----:B------:R-:W-:-:S02]  /*1800*/  FMUL R15, R15, R10 ;  /* 0x0000000a0f0f7220 */ /* 0x000fc40000400000 */
[----:B------:R-:W-:Y:S02]  /*1810*/  LEA.HI.X R7, R26, c[0x0][0x1b4], R7, 0x1, P0 ;  /* 0x00006d001a077a11 */ /* 0x000fe400000f0c07 */
[----:B0-----:R-:W-:Y:S02]  /*1820*/  F2FP.BF16.F32.PACK_AB R18, R8, R5 ;  /* 0x000000050812723e */ /* 0x001fe400000010ff */
[----:B------:R-:W-:Y:S02]  /*1830*/  SHF.R.S32.HI R5, RZ, 0x1f, R0 ;  /* 0x0000001fff057819 */ /* 0x000fe40000011400 */
[C---:B------:R-:W-:Y:S01]  /*1840*/  LEA R16, P0, R0.reuse, c[0x0][0x1a8], 0x2 ;  /* 0x00006a0000107a11 */ /* 0x040fe200078010ff */
[----:B------:R-:W-:Y:S01]  /*1850*/  CS2R R8, SRZ ;  /* 0x0000000000087805 */ /* 0x000fe2000001ff00 */
[----:B------:R-:W-:Y:S01]  /*1860*/  F2FP.BF16.F32.PACK_AB R19, R15, R14 ;  /* 0x0000000e0f13723e */ /* 0x000fe200000010ff */
[----:B------:R-:W-:Y:S01]  /*1870*/  CS2R R10, SRZ ;  /* 0x00000000000a7805 */ /* 0x000fe2000001ff00 */
[----:B------:R-:W-:Y:S01]  /*1880*/  LEA.HI.X R17, R0, c[0x0][0x1ac], R5, 0x2, P0 ;  /* 0x00006b0000117a11 */ /* 0x000fe200000f1405 */
[----:B------:R-:W-:Y:S01]  /*1890*/  CS2R R12, SRZ ;  /* 0x00000000000c7805 */ /* 0x000fe2000001ff00 */
[----:B------:R-:W-:Y:S01]  /*18a0*/  CS2R R14, SRZ ;  /* 0x00000000000e7805 */ /* 0x000fe2000001ff00 */
[----:B------:R0:W-:Y:S04]  /*18b0*/  STG.E.64 [R6.64], R18 ;  /* 0x0000001206007986 */ /* 0x0001e8000c101b04 */
[----:B------:R-:W0:Y:S04]  /*18c0*/  @!P1 LDG.E.EF.128 R8, [R16.64] ;  /* 0x0000000410089981 */ /* 0x000e28000c0e1d00 */
[----:B------:R-:W2:Y:S01]  /*18d0*/  @!P1 LDG.E.EL.128 R12, [R2.64+0x2000] ;  /* 0x00200004020c9981 */ /* 0x000ea2000c2e1d00 */
[----:B0-----:R-:W-:-:S02]  /*18e0*/  SEL R7, R8, RZ, !P1 ;  /* 0x000000ff08077207 */ /* 0x001fc40004800000 */
[----:B------:R-:W-:Y:S02]  /*18f0*/  SEL R9, R9, RZ, !P1 ;  /* 0x000000ff09097207 */ /* 0x000fe40004800000 */
[----:B------:R-:W-:Y:S02]  /*1900*/  SEL R19, R10, RZ, !P1 ;  /* 0x000000ff0a137207 */ /* 0x000fe40004800000 */
[----:B--2---:R-:W-:Y:S02]  /*1910*/  SEL R12, R12, RZ, !P1 ;  /* 0x000000ff0c0c7207 */ /* 0x004fe40004800000 */
[----:B------:R-:W-:Y:S02]  /*1920*/  SEL R13, R13, RZ, !P1 ;  /* 0x000000ff0d0d7207 */ /* 0x000fe40004800000 */
[----:B------:R-:W-:Y:S02]  /*1930*/  SEL R11, R11, RZ, !P1 ;  /* 0x000000ff0b0b7207 */ /* 0x000fe40004800000 */
[----:B------:R-:W-:-:S02]  /*1940*/  SEL R14, R14, RZ, !P1 ;  /* 0x000000ff0e0e7207 */ /* 0x000fc40004800000 */
[----:B------:R-:W-:Y:S01]  /*1950*/  SEL R15, R15, RZ, !P1 ;  /* 0x000000ff0f0f7207 */ /* 0x000fe20004800000 */
[C---:B------:R-:W-:Y:S01]  /*1960*/  FMUL R6, R4.reuse, R7 ;  /* 0x0000000704067220 */ /* 0x040fe20000400000 */
[C---:B------:R-:W-:Y:S01]  /*1970*/  FMUL R7, R4.reuse, R9 ;  /* 0x0000000904077220 */ /* 0x040fe20000400000 */
[----:B------:R-:W-:Y:S01]  /*1980*/  FMUL R2, R4, R19 ;  /* 0x0000001304027220 */ /* 0x000fe20000400000 */
[----:B------:R-:W-:Y:S01]  /*1990*/  FADD R3, R12, 1 ;  /* 0x3f8000000c037421 */ /* 0x000fe20000000000 */
[----:B------:R-:W-:Y:S01]  /*19a0*/  FADD R8, R13, 1 ;  /* 0x3f8000000d087421 */ /* 0x000fe20000000000 */
[----:B------:R-:W-:Y:S01]  /*19b0*/  FMUL R4, R4, R11 ;  /* 0x0000000b04047220 */ /* 0x000fe20000400000 */
[----:B------:R-:W-:Y:S01]  /*19c0*/  FADD R9, R14, 1 ;  /* 0x3f8000000e097421 */ /* 0x000fe20000000000 */
[----:B------:R-:W-:Y:S01]  /*19d0*/  FADD R15, R15, 1 ;  /* 0x3f8000000f0f7421 */ /* 0x000fe20000000000 */
[----:B------:R-:W-:Y:S01]  /*19e0*/  FMUL R6, R6, R3 ;  /* 0x0000000306067220 */ /* 0x000fe20000400000 */
[----:B------:R-:W-:Y:S01]  /*19f0*/  FMUL R7, R7, R8 ;  /* 0x0000000807077220 */ /* 0x000fe20000400000 */
[----:B------:R-:W-:Y:S01]  /*1a00*/  FMUL R9, R2, R9 ;  /* 0x0000000902097220 */ /* 0x000fe20000400000 */
[----:B------:R-:W-:Y:S01]  /*1a10*/  FMUL R4, R4, R15 ;  /* 0x0000000f04047220 */ /* 0x000fe20000400000 */
[----:B------:R-:W-:-:S02]  /*1a20*/  LEA R2, P0, R0, c[0x0][0x1b0], 0x1 ;  /* 0x00006c0000027a11 */ /* 0x000fc400078008ff */
[----:B------:R-:W-:Y:S02]  /*1a30*/  F2FP.BF16.F32.PACK_AB R6, R7, R6 ;  /* 0x000000060706723e */ /* 0x000fe400000010ff */
[----:B------:R-:W-:Y:S02]  /*1a40*/  LEA.HI.X R3, R0, c[0x0][0x1b4], R5, 0x1, P0 ;  /* 0x00006d0000037a11 */ /* 0x000fe400000f0c05 */
[----:B------:R-:W-:Y:S01]  /*1a50*/  F2FP.BF16.F32.PACK_AB R7, R4, R9 ;  /* 0x000000090407723e */ /* 0x000fe200000010ff */
[----:B------:R-:W-:Y:S06]  /*1a60*/  @P1 EXIT ;  /* 0x000000000000194d */ /* 0x000fec0003800000 */
[----:B------:R-:W-:Y:S01]  /*1a70*/  STG.E.64 [R2.64], R6 ;  /* 0x0000000602007986 */ /* 0x000fe2000c101b04 */
[----:B------:R-:W-:Y:S05]  /*1a80*/  EXIT ;  /* 0x000000000000794d */ /* 0x000fea0003800000 */
.L_x_0:
[----:B------:R-:W-:-:S00]  /*1a90*/  BRA `(.L_x_0) ;  /* 0xfffffff000007947 */ /* 0x000fc0000383ffff */
[----:B------:R-:W-:-:S00]  /*1aa0*/  NOP ;  /* 0x0000000000007918 */ /* 0x000fc00000000000 */
        /* <DEDUP_REMOVED lines=13> */
.L_x_1:


//--------------------- .nv.global.init           --------------------------
	.section	.nv.global.init,"aw",@progbits
.nv.global.init:
	.type		_$_str,@object
	.size		_$_str,(.L_0 - _$_str)
_$_str:
        /*0000*/ 	.byte	0x5f, 0x5f, 0x43, 0x55, 0x44, 0x41, 0x5f, 0x46, 0x54, 0x5a, 0x00
.L_0:


//--------------------- .nv.shared.triton__0d1d2d3d4d5d6d7d8d9d10d11de12de --------------------------
	.section	.nv.shared.triton__0d1d2d3d4d5d6d7d8d9d10d11de12de,"aw",@nobits
	.align	16
